//
// Generated by NVIDIA NVVM Compiler
//
// Compiler Build ID: CL-36424714
// Cuda compilation tools, release 13.0, V13.0.88
// Based on NVVM 20.0.0
//

.version 9.0
.target sm_100
.address_size 64

	// .globl	_Z14heatCalcKernelPfS_ii

.visible .entry _Z14heatCalcKernelPfS_ii(
	.param .u64 .ptr .align 1 _Z14heatCalcKernelPfS_ii_param_0,
	.param .u64 .ptr .align 1 _Z14heatCalcKernelPfS_ii_param_1,
	.param .u32 _Z14heatCalcKernelPfS_ii_param_2,
	.param .u32 _Z14heatCalcKernelPfS_ii_param_3
)
{
	.reg .pred 	%p<8>;
	.reg .b32 	%r<21>;
	.reg .b32 	%f<11>;
	.reg .b64 	%rd<18>;

	ld.param.u64 	%rd3, [_Z14heatCalcKernelPfS_ii_param_0];
	ld.param.u64 	%rd4, [_Z14heatCalcKernelPfS_ii_param_1];
	ld.param.u32 	%r4, [_Z14heatCalcKernelPfS_ii_param_2];
	cvta.to.global.u64 	%rd1, %rd4;
	cvta.to.global.u64 	%rd2, %rd3;
	mov.u32 	%r6, %ctaid.x;
	mov.u32 	%r7, %ntid.x;
	mov.u32 	%r8, %ntid.y;
	mov.u32 	%r9, %tid.y;
	mov.u32 	%r10, %tid.x;
	mad.lo.s32 	%r11, %r8, %r6, %r9;
	mad.lo.s32 	%r12, %r11, %r7, %r10;
	div.s32 	%r13, %r12, %r4;
	mul.lo.s32 	%r15, %r13, %r4;
	sub.s32 	%r16, %r12, %r15;
	add.s32 	%r17, %r13, -1;
	mad.lo.s32 	%r2, %r17, %r4, %r16;
	shl.b32 	%r3, %r4, 1;
	setp.ne.s32 	%p1, %r16, 0;
	add.s32 	%r18, %r4, -1;
	setp.ne.s32 	%p2, %r16, %r18;
	and.pred  	%p3, %p1, %p2;
	setp.ge.s32 	%p4, %r12, %r4;
	and.pred  	%p5, %p4, %p3;
	mul.lo.s32 	%r19, %r18, %r4;
	setp.lt.s32 	%p6, %r12, %r19;
	and.pred  	%p7, %p5, %p6;
	@%p7 bra 	$L__BB0_2;
	mul.wide.s32 	%rd5, %r12, 4;
	add.s64 	%rd6, %rd2, %rd5;
	ld.global.f32 	%f1, [%rd6];
	add.s64 	%rd7, %rd1, %rd5;
	st.global.f32 	[%rd7], %f1;
	bra.uni 	$L__BB0_3;
$L__BB0_2:
	mul.wide.s32 	%rd8, %r2, 4;
	add.s64 	%rd9, %rd2, %rd8;
	ld.global.f32 	%f2, [%rd9];
	mul.wide.s32 	%rd10, %r12, 4;
	add.s64 	%rd11, %rd2, %rd10;
	ld.global.f32 	%f3, [%rd11+-4];
	add.f32 	%f4, %f2, %f3;
	add.s32 	%r20, %r2, %r3;
	mul.wide.s32 	%rd12, %r20, 4;
	add.s64 	%rd13, %rd2, %rd12;
	ld.global.f32 	%f5, [%rd13];
	add.f32 	%f6, %f4, %f5;
	ld.global.f32 	%f7, [%rd11+4];
	add.f32 	%f8, %f6, %f7;
	mul.f32 	%f9, %f8, 0f3E800000;
	add.s64 	%rd14, %rd1, %rd10;
	st.global.f32 	[%rd14], %f9;
$L__BB0_3:
	bar.sync 	0;
	mul.wide.s32 	%rd15, %r12, 4;
	add.s64 	%rd16, %rd1, %rd15;
	ld.global.f32 	%f10, [%rd16];
	add.s64 	%rd17, %rd2, %rd15;
	st.global.f32 	[%rd17], %f10;
	bar.sync 	0;
	ret;

}


// ===== COMPILED SASS (sm_100) =====

	.target	sm_100

	.elftype	@"ET_EXEC"


//--------------------- .note.nv.tkinfo           --------------------------
	.section	.note.nv.tkinfo,"",@"SHT_NOTE"
	.sectionflags	@"SHF_NOTE_NV_TKINFO"
	.tkinfo
        /*0018*/ 	.word	0x00000002
        /*0030*/ 	.string	""
        /*0030*/ 	.string	"ptxas"
        /*0030*/ 	.string	"Cuda compilation tools, release 13.0, V13.0.88"
        /*0030*/ 	.string	"Build cuda_13.0.r13.0/compiler.36424714_0"
        /*0030*/ 	.string	"-arch sm_100 -m 64 "



//--------------------- .note.nv.cuinfo           --------------------------
	.section	.note.nv.cuinfo,"",@"SHT_NOTE"
	.sectionflags	@"SHF_NOTE_NV_CUINFO"
        /*0018*/ 	.short	0x0002
        /*001a*/ 	.short	0x0064
        /*001c*/ 	.short	0x0082
	.zero		2


//--------------------- .nv.info                  --------------------------
	.section	.nv.info,"",@"SHT_CUDA_INFO"
	.align	4


	//----- nvinfo : EIATTR_REGCOUNT
	.align		4
        /*0000*/ 	.byte	0x04, 0x2f
        /*0002*/ 	.short	(.L_1 - .L_0)
	.align		4
.L_0:
        /*0004*/ 	.word	index@(_Z14heatCalcKernelPfS_ii)
        /*0008*/ 	.word	0x00000012


	//----- nvinfo : EIATTR_FRAME_SIZE
	.align		4
.L_1:
        /*000c*/ 	.byte	0x04, 0x11
        /*000e*/ 	.short	(.L_3 - .L_2)
	.align		4
.L_2:
        /*0010*/ 	.word	index@(_Z14heatCalcKernelPfS_ii)
        /*0014*/ 	.word	0x00000000


	//----- nvinfo : EIATTR_MIN_STACK_SIZE
	.align		4
.L_3:
        /*0018*/ 	.byte	0x04, 0x12
        /*001a*/ 	.short	(.L_5 - .L_4)
	.align		4
.L_4:
        /*001c*/ 	.word	index@(_Z14heatCalcKernelPfS_ii)
        /*0020*/ 	.word	0x00000000
.L_5:


//--------------------- .nv.compat                --------------------------
	.section	.nv.compat,"",@"SHT_CUDA_COMPAT_INFO"
	.align	4
        /*0000*/ 	.byte	0x02, 0x09, 0x00, 0x00, 0x02, 0x02, 0x01, 0x00, 0x02, 0x05, 0x05, 0x00, 0x03, 0x07, 0x01, 0x01
        /*0010*/ 	.byte	0x02, 0x03, 0x00, 0x00, 0x02, 0x06, 0x01, 0x00, 0x04, 0x0b, 0x08, 0x00, 0x09, 0x00, 0x00, 0x00
        /*0020*/ 	.byte	0x00, 0x00, 0x00, 0x00


//--------------------- .nv.info._Z14heatCalcKernelPfS_ii --------------------------
	.section	.nv.info._Z14heatCalcKernelPfS_ii,"",@"SHT_CUDA_INFO"
	.sectionflags	@""
	.align	4


	//----- nvinfo : EIATTR_CUDA_API_VERSION
	.align		4
        /*0000*/ 	.byte	0x04, 0x37
        /*0002*/ 	.short	(.L_7 - .L_6)
.L_6:
        /*0004*/ 	.word	0x00000082


	//----- nvinfo : EIATTR_KPARAM_INFO
	.align		4
.L_7:
        /*0008*/ 	.byte	0x04, 0x17
        /*000a*/ 	.short	(.L_9 - .L_8)
.L_8:
        /*000c*/ 	.word	0x00000000
        /*0010*/ 	.short	0x0003
        /*0012*/ 	.short	0x0014
        /*0014*/ 	.byte	0x00, 0xf0, 0x11, 0x00


	//----- nvinfo : EIATTR_KPARAM_INFO
	.align		4
.L_9:
        /*0018*/ 	.byte	0x04, 0x17
        /*001a*/ 	.short	(.L_11 - .L_10)
.L_10:
        /*001c*/ 	.word	0x00000000
        /*0020*/ 	.short	0x0002
        /*0022*/ 	.short	0x0010
        /*0024*/ 	.byte	0x00, 0xf0, 0x11, 0x00


	//----- nvinfo : EIATTR_KPARAM_INFO
	.align		4
.L_11:
        /*0028*/ 	.byte	0x04, 0x17
        /*002a*/ 	.short	(.L_13 - .L_12)
.L_12:
        /*002c*/ 	.word	0x00000000
        /*0030*/ 	.short	0x0001
        /*0032*/ 	.short	0x0008
        /*0034*/ 	.byte	0x00, 0xf5, 0x21, 0x00


	//----- nvinfo : EIATTR_KPARAM_INFO
	.align		4
.L_13:
        /*0038*/ 	.byte	0x04, 0x17
        /*003a*/ 	.short	(.L_15 - .L_14)
.L_14:
        /*003c*/ 	.word	0x00000000
        /*0040*/ 	.short	0x0000
        /*0042*/ 	.short	0x0000
        /*0044*/ 	.byte	0x00, 0xf5, 0x21, 0x00


	//----- nvinfo : EIATTR_SPARSE_MMA_MASK
	.align		4
.L_15:
        /*0048*/ 	.byte	0x03, 0x50
        /*004a*/ 	.short	0x0000


	//----- nvinfo : EIATTR_MAXREG_COUNT
	.align		4
        /*004c*/ 	.byte	0x03, 0x1b
        /*004e*/ 	.short	0x00ff


	//----- nvinfo : EIATTR_NUM_BARRIERS
	.align		4
        /*0050*/ 	.byte	0x02, 0x4c
        /*0052*/ 	.byte	0x01
	.zero		1


	//----- nvinfo : EIATTR_MERCURY_ISA_VERSION
	.align		4
        /*0054*/ 	.byte	0x03, 0x5f
        /*0056*/ 	.short	0x0101


	//----- nvinfo : EIATTR_VRC_CTA_INIT_COUNT
	.align		4
        /*0058*/ 	.byte	0x02, 0x4a
	.zero		1
	.zero		1


	//----- nvinfo : EIATTR_EXIT_INSTR_OFFSETS
	.align		4
        /*005c*/ 	.byte	0x04, 0x1c
        /*005e*/ 	.short	(.L_17 - .L_16)


	//   ....[0]....
.L_16:
        /*0060*/ 	.word	0x00000430


	//----- nvinfo : EIATTR_CBANK_PARAM_SIZE
	.align		4
.L_17:
        /*0064*/ 	.byte	0x03, 0x19
        /*0066*/ 	.short	0x0018


	//----- nvinfo : EIATTR_PARAM_CBANK
	.align		4
        /*0068*/ 	.byte	0x04, 0x0a
        /*006a*/ 	.short	(.L_19 - .L_18)
	.align		4
.L_18:
        /*006c*/ 	.word	index@(.nv.constant0._Z14heatCalcKernelPfS_ii)
        /*0070*/ 	.short	0x0380
        /*0072*/ 	.short	0x0018


	//----- nvinfo : EIATTR_SW_WAR
	.align		4
.L_19:
        /*0074*/ 	.byte	0x04, 0x36
        /*0076*/ 	.short	(.L_21 - .L_20)
.L_20:
        /*0078*/ 	.word	0x00000008
.L_21:


//--------------------- .nv.callgraph             --------------------------
	.section	.nv.callgraph,"",@"SHT_CUDA_CALLGRAPH"
	.align	4
	.sectionentsize	8
	.align		4
        /*0000*/ 	.word	0x00000000
	.align		4
        /*0004*/ 	.word	0xffffffff
	.align		4
        /*0008*/ 	.word	0x00000000
	.align		4
        /*000c*/ 	.word	0xfffffffe
	.align		4
        /*0010*/ 	.word	0x00000000
	.align		4
        /*0014*/ 	.word	0xfffffffd
	.align		4
        /*0018*/ 	.word	0x00000000
	.align		4
        /*001c*/ 	.word	0xfffffffc


//--------------------- .text._Z14heatCalcKernelPfS_ii --------------------------
	.section	.text._Z14heatCalcKernelPfS_ii,"ax",@progbits
	.align	128
        .global         _Z14heatCalcKernelPfS_ii
        .type           _Z14heatCalcKernelPfS_ii,@function
        .size           _Z14heatCalcKernelPfS_ii,(.L_x_1 - _Z14heatCalcKernelPfS_ii)
        .other          _Z14heatCalcKernelPfS_ii,@"STO_CUDA_ENTRY STV_DEFAULT"
_Z14heatCalcKernelPfS_ii:
.text._Z14heatCalcKernelPfS_ii:
[----:B------:R-:W-:Y:S08]  /*0000*/  LDC R1, c[0x0][0x37c] ;  /* 0x0000df00ff017b82 */ /* 0x000ff00000000800 */
[----:B------:R-:W0:Y:S01]  /*0010*/  LDC R0, c[0x0][0x390] ;  /* 0x0000e400ff007b82 */ /* 0x000e220000000800 */
[----:B------:R-:W1:Y:S01]  /*0020*/  S2R R6, SR_TID.Y ;  /* 0x0000000000067919 */ /* 0x000e620000002200 */
[----:B------:R-:W2:Y:S01]  /*0030*/  LDCU UR5, c[0x0][0x360] ;  /* 0x00006c00ff0577ac */ /* 0x000ea20008000800 */
[----:B------:R-:W2:Y:S05]  /*0040*/  S2R R8, SR_TID.X ;  /* 0x0000000000087919 */ /* 0x000eaa0000002100 */
[----:B------:R-:W1:Y:S08]  /*0050*/  S2UR UR4, SR_CTAID.X ;  /* 0x00000000000479c3 */ /* 0x000e700000002500 */
[----:B------:R-:W1:Y:S01]  /*0060*/  LDC R7, c[0x0][0x364] ;  /* 0x0000d900ff077b82 */ /* 0x000e620000000800 */
[----:B0-----:R-:W-:-:S04]  /*0070*/  IABS R5, R0 ;  /* 0x0000000000057213 */ /* 0x001fc80000000000 */
[----:B------:R-:W0:Y:S01]  /*0080*/  I2F.RP R4, R5 ;  /* 0x0000000500047306 */ /* 0x000e220000209400 */
[----:B-1----:R-:W-:-:S07]  /*0090*/  IMAD R7, R7, UR4, R6 ;  /* 0x0000000407077c24 */ /* 0x002fce000f8e0206 */
[----:B0-----:R-:W0:Y:S01]  /*00a0*/  MUFU.RCP R4, R4 ;  /* 0x0000000400047308 */ /* 0x001e220000001000 */
[----:B--2---:R-:W-:Y:S01]  /*00b0*/  IMAD R7, R7, UR5, R8 ;  /* 0x0000000507077c24 */ /* 0x004fe2000f8e0208 */
[----:B------:R-:W1:Y:S01]  /*00c0*/  LDCU.64 UR4, c[0x0][0x358] ;  /* 0x00006b00ff0477ac */ /* 0x000e620008000a00 */
[----:B0-----:R-:W-:-:S03]  /*00d0*/  IADD3 R2, PT, PT, R4, 0xffffffe, RZ ;  /* 0x0ffffffe04027810 */ /* 0x001fc60007ffe0ff */
[----:B------:R-:W-:Y:S02]  /*00e0*/  IABS R4, R7 ;  /* 0x0000000700047213 */ /* 0x000fe40000000000 */
[----:B------:R0:W2:Y:S02]  /*00f0*/  F2I.FTZ.U32.TRUNC.NTZ R3, R2 ;  /* 0x0000000200037305 */ /* 0x0000a4000021f000 */
[----:B0-----:R-:W-:Y:S01]  /*0100*/  HFMA2 R2, -RZ, RZ, 0, 0 ;  /* 0x00000000ff027431 */ /* 0x001fe200000001ff */
[----:B--2---:R-:W-:-:S05]  /*0110*/  IADD3 R9, PT, PT, RZ, -R3, RZ ;  /* 0x80000003ff097210 */ /* 0x004fca0007ffe0ff */
[----:B------:R-:W-:-:S04]  /*0120*/  IMAD.MOV.U32 R6, RZ, RZ, R9 ;  /* 0x000000ffff067224 */ /* 0x000fc800078e0009 */
[----:B------:R-:W-:-:S04]  /*0130*/  IMAD R9, R6, R5, RZ ;  /* 0x0000000506097224 */ /* 0x000fc800078e02ff */
[----:B------:R-:W-:Y:S02]  /*0140*/  IMAD.HI.U32 R3, R3, R9, R2 ;  /* 0x0000000903037227 */ /* 0x000fe400078e0002 */
[----:B------:R-:W0:Y:S04]  /*0150*/  LDC.64 R8, c[0x0][0x388] ;  /* 0x0000e200ff087b82 */ /* 0x000e280000000a00 */
[----:B------:R-:W-:-:S05]  /*0160*/  IMAD.HI.U32 R3, R3, R4, RZ ;  /* 0x0000000403037227 */ /* 0x000fca00078e00ff */
[----:B------:R-:W-:-:S05]  /*0170*/  IADD3 R2, PT, PT, -R3, RZ, RZ ;  /* 0x000000ff03027210 */ /* 0x000fca0007ffe1ff */
[----:B------:R-:W-:Y:S02]  /*0180*/  IMAD R2, R5, R2, R4 ;  /* 0x0000000205027224 */ /* 0x000fe400078e0204 */
[----:B------:R-:W-:-:S03]  /*0190*/  VIADD R4, R0, 0xffffffff ;  /* 0xffffffff00047836 */ /* 0x000fc60000000000 */
[----:B------:R-:W-:-:S13]  /*01a0*/  ISETP.GT.U32.AND P2, PT, R5, R2, PT ;  /* 0x000000020500720c */ /* 0x000fda0003f44070 */
[----:B------:R-:W-:Y:S01]  /*01b0*/  @!P2 IMAD.IADD R2, R2, 0x1, -R5 ;  /* 0x000000010202a824 */ /* 0x000fe200078e0a05 */
[----:B------:R-:W-:Y:S02]  /*01c0*/  @!P2 IADD3 R3, PT, PT, R3, 0x1, RZ ;  /* 0x000000010303a810 */ /* 0x000fe40007ffe0ff */
[----:B------:R-:W-:Y:S02]  /*01d0*/  ISETP.NE.AND P2, PT, R0, RZ, PT ;  /* 0x000000ff0000720c */ /* 0x000fe40003f45270 */
[----:B------:R-:W-:Y:S02]  /*01e0*/  ISETP.GE.U32.AND P0, PT, R2, R5, PT ;  /* 0x000000050200720c */ /* 0x000fe40003f06070 */
[----:B------:R-:W-:-:S04]  /*01f0*/  LOP3.LUT R2, R7, R0, RZ, 0x3c, !PT ;  /* 0x0000000007027212 */ /* 0x000fc800078e3cff */
[----:B------:R-:W-:-:S07]  /*0200*/  ISETP.GE.AND P1, PT, R2, RZ, PT ;  /* 0x000000ff0200720c */ /* 0x000fce0003f26270 */
[----:B------:R-:W-:-:S05]  /*0210*/  @P0 IADD3 R3, PT, PT, R3, 0x1, RZ ;  /* 0x0000000103030810 */ /* 0x000fca0007ffe0ff */
[----:B------:R-:W-:Y:S02]  /*0220*/  IMAD.MOV.U32 R6, RZ, RZ, R3 ;  /* 0x000000ffff067224 */ /* 0x000fe400078e0003 */
[----:B------:R-:W2:Y:S03]  /*0230*/  LDC.64 R2, c[0x0][0x380] ;  /* 0x0000e000ff027b82 */ /* 0x000ea60000000a00 */
[----:B------:R-:W-:Y:S02]  /*0240*/  @!P1 IADD3 R6, PT, PT, -R6, RZ, RZ ;  /* 0x000000ff06069210 */ /* 0x000fe40007ffe1ff */
[----:B------:R-:W-:-:S04]  /*0250*/  @!P2 LOP3.LUT R6, RZ, R0, RZ, 0x33, !PT ;  /* 0x00000000ff06a212 */ /* 0x000fc800078e33ff */
[----:B------:R-:W-:-:S05]  /*0260*/  IADD3 R11, PT, PT, -R6, RZ, RZ ;  /* 0x000000ff060b7210 */ /* 0x000fca0007ffe1ff */
[----:B------:R-:W-:-:S05]  /*0270*/  IMAD R11, R0, R11, R7 ;  /* 0x0000000b000b7224 */ /* 0x000fca00078e0207 */
[----:B------:R-:W-:Y:S01]  /*0280*/  ISETP.NE.AND P0, PT, R11, R4, PT ;  /* 0x000000040b00720c */ /* 0x000fe20003f05270 */
[----:B------:R-:W-:-:S03]  /*0290*/  IMAD R4, R4, R0, RZ ;  /* 0x0000000004047224 */ /* 0x000fc600078e02ff */
[----:B------:R-:W-:-:S04]  /*02a0*/  ISETP.NE.AND P0, PT, R11, RZ, P0 ;  /* 0x000000ff0b00720c */ /* 0x000fc80000705270 */
[----:B------:R-:W-:-:S04]  /*02b0*/  ISETP.GE.AND P0, PT, R7, R0, P0 ;  /* 0x000000000700720c */ /* 0x000fc80000706270 */
[C---:B------:R-:W-:Y:S01]  /*02c0*/  ISETP.LT.AND P0, PT, R7.reuse, R4, P0 ;  /* 0x000000040700720c */ /* 0x040fe20000701270 */
[----:B--2---:R-:W-:-:S12]  /*02d0*/  IMAD.WIDE R4, R7, 0x4, R2 ;  /* 0x0000000407047825 */ /* 0x004fd800078e0202 */
[----:B-1----:R-:W2:Y:S01]  /*02e0*/  @!P0 LDG.E R13, desc[UR4][R4.64] ;  /* 0x00000004040d8981 */ /* 0x002ea2000c1e1900 */
[----:B------:R-:W-:-:S05]  /*02f0*/  IADD3 R6, PT, PT, R6, -0x1, RZ ;  /* 0xffffffff06067810 */ /* 0x000fca0007ffe0ff */
[----:B------:R-:W-:Y:S02]  /*0300*/  IMAD R15, R6, R0, R11 ;  /* 0x00000000060f7224 */ /* 0x000fe400078e020b */
[----:B0-----:R-:W-:-:S03]  /*0310*/  IMAD.WIDE R6, R7, 0x4, R8 ;  /* 0x0000000407067825 */ /* 0x001fc600078e0208 */
[----:B------:R-:W-:Y:S01]  /*0320*/  @P0 LEA R11, R0, R15, 0x1 ;  /* 0x0000000f000b0211 */ /* 0x000fe200078e08ff */
[----:B------:R-:W-:-:S04]  /*0330*/  @P0 IMAD.WIDE R8, R15, 0x4, R2 ;  /* 0x000000040f080825 */ /* 0x000fc800078e0202 */
[----:B------:R-:W-:Y:S01]  /*0340*/  @P0 IMAD.WIDE R2, R11, 0x4, R2 ;  /* 0x000000040b020825 */ /* 0x000fe200078e0202 */
[----:B--2---:R-:W-:Y:S04]  /*0350*/  @!P0 STG.E desc[UR4][R6.64], R13 ;  /* 0x0000000d06008986 */ /* 0x004fe8000c101904 */
[----:B------:R-:W2:Y:S04]  /*0360*/  @P0 LDG.E R8, desc[UR4][R8.64] ;  /* 0x0000000408080981 */ /* 0x000ea8000c1e1900 */
[----:B------:R-:W2:Y:S04]  /*0370*/  @P0 LDG.E R11, desc[UR4][R4.64+-0x4] ;  /* 0xfffffc04040b0981 */ /* 0x000ea8000c1e1900 */
[----:B------:R-:W3:Y:S04]  /*0380*/  @P0 LDG.E R2, desc[UR4][R2.64] ;  /* 0x0000000402020981 */ /* 0x000ee8000c1e1900 */
[----:B------:R-:W4:Y:S01]  /*0390*/  @P0 LDG.E R0, desc[UR4][R4.64+0x4] ;  /* 0x0000040404000981 */ /* 0x000f22000c1e1900 */
[----:B--2---:R-:W-:-:S04]  /*03a0*/  @P0 FADD R11, R8, R11 ;  /* 0x0000000b080b0221 */ /* 0x004fc80000000000 */
[----:B---3--:R-:W-:-:S04]  /*03b0*/  @P0 FADD R11, R11, R2 ;  /* 0x000000020b0b0221 */ /* 0x008fc80000000000 */
[----:B----4-:R-:W-:-:S04]  /*03c0*/  @P0 FADD R0, R11, R0 ;  /* 0x000000000b000221 */ /* 0x010fc80000000000 */
[----:B------:R-:W-:-:S05]  /*03d0*/  @P0 FMUL R11, R0, 0.25 ;  /* 0x3e800000000b0820 */ /* 0x000fca0000400000 */
[----:B------:R-:W-:Y:S01]  /*03e0*/  @P0 STG.E desc[UR4][R6.64], R11 ;  /* 0x0000000b06000986 */ /* 0x000fe2000c101904 */
[----:B------:R-:W-:Y:S06]  /*03f0*/  BAR.SYNC.DEFER_BLOCKING 0x0 ;  /* 0x0000000000007b1d */ /* 0x000fec0000010000 */
[----:B------:R-:W2:Y:S04]  /*0400*/  LDG.E R9, desc[UR4][R6.64] ;  /* 0x0000000406097981 */ /* 0x000ea8000c1e1900 */
[----:B--2---:R-:W-:Y:S01]  /*0410*/  STG.E desc[UR4][R4.64], R9 ;  /* 0x0000000904007986 */ /* 0x004fe2000c101904 */
[----:B------:R-:W-:Y:S06]  /*0420*/  BAR.SYNC.DEFER_BLOCKING 0x0 ;  /* 0x0000000000007b1d */ /* 0x000fec0000010000 */
[----:B------:R-:W-:Y:S05]  /*0430*/  EXIT ;  /* 0x000000000000794d */ /* 0x000fea0003800000 */
.L_x_0:
[----:B------:R-:W-:-:S00]  /*0440*/  BRA `(.L_x_0) ;  /* 0xfffffffc00fc7947 */ /* 0x000fc0000383ffff */
[----:B------:R-:W-:-:S00]  /*0450*/  NOP ;  /* 0x0000000000007918 */ /* 0x000fc00000000000 */
        /* <DEDUP_REMOVED lines=10> */
.L_x_1:


//--------------------- .nv.shared.reserved.0     --------------------------
	.section	.nv.shared.reserved.0,"aw",@nobits
	.weak		__nv_reservedSMEM_offset_0_alias
	.size		__nv_reservedSMEM_offset_0_alias, 0, 64
	.other		__nv_reservedSMEM_offset_0_alias,@"STO_CUDA_RESERVED_SHARED STV_DEFAULT"
__nv_reservedSMEM_offset_0_alias:
	.zero		0
	.zero		64


//--------------------- .nv.constant0._Z14heatCalcKernelPfS_ii --------------------------
	.section	.nv.constant0._Z14heatCalcKernelPfS_ii,"a",@progbits
	.sectionflags	@""
	.align	4
.nv.constant0._Z14heatCalcKernelPfS_ii:
	.zero		920


//--------------------- SYMBOLS --------------------------

	.type		.nv.reservedSmem.offset0,@object
	.size		.nv.reservedSmem.offset0,0x4
